//
// Generated by NVIDIA NVVM Compiler
//
// Compiler Build ID: CL-36424714
// Cuda compilation tools, release 13.0, V13.0.88
// Based on NVVM 20.0.0
//

.version 9.0
.target sm_100
.address_size 64

	// .globl	_Z10compute_dVPfPKfS1_ii

.visible .entry _Z10compute_dVPfPKfS1_ii(
	.param .u64 .ptr .align 1 _Z10compute_dVPfPKfS1_ii_param_0,
	.param .u64 .ptr .align 1 _Z10compute_dVPfPKfS1_ii_param_1,
	.param .u64 .ptr .align 1 _Z10compute_dVPfPKfS1_ii_param_2,
	.param .u32 _Z10compute_dVPfPKfS1_ii_param_3,
	.param .u32 _Z10compute_dVPfPKfS1_ii_param_4
)
{
	.reg .pred 	%p<13>;
	.reg .b32 	%r<45>;
	.reg .b32 	%f<68>;
	.reg .b64 	%rd<40>;

	ld.param.u64 	%rd4, [_Z10compute_dVPfPKfS1_ii_param_0];
	ld.param.u64 	%rd5, [_Z10compute_dVPfPKfS1_ii_param_1];
	ld.param.u64 	%rd6, [_Z10compute_dVPfPKfS1_ii_param_2];
	ld.param.u32 	%r20, [_Z10compute_dVPfPKfS1_ii_param_3];
	ld.param.u32 	%r22, [_Z10compute_dVPfPKfS1_ii_param_4];
	cvta.to.global.u64 	%rd1, %rd6;
	cvta.to.global.u64 	%rd2, %rd5;
	mov.u32 	%r23, %ctaid.x;
	mov.u32 	%r24, %ntid.x;
	mov.u32 	%r25, %tid.x;
	mad.lo.s32 	%r1, %r23, %r24, %r25;
	mov.u32 	%r26, %ctaid.y;
	mov.u32 	%r27, %ntid.y;
	mov.u32 	%r28, %tid.y;
	mad.lo.s32 	%r29, %r26, %r27, %r28;
	setp.ge.s32 	%p1, %r1, %r20;
	setp.ge.s32 	%p2, %r29, %r22;
	or.pred  	%p3, %p1, %p2;
	@%p3 bra 	$L__BB0_14;
	setp.lt.s32 	%p4, %r20, 1;
	mov.f32 	%f67, 0f00000000;
	@%p4 bra 	$L__BB0_13;
	mul.lo.s32 	%r3, %r20, %r1;
	and.b32  	%r4, %r20, 7;
	setp.lt.u32 	%p5, %r20, 8;
	mov.f32 	%f67, 0f00000000;
	mov.b32 	%r43, 0;
	@%p5 bra 	$L__BB0_5;
	and.b32  	%r43, %r20, 2147483640;
	neg.s32 	%r41, %r43;
	shl.b32 	%r7, %r22, 3;
	add.s64 	%rd3, %rd2, 16;
	mov.f32 	%f67, 0f00000000;
	mul.wide.s32 	%rd11, %r22, 4;
	mov.u32 	%r39, %r3;
	mov.u32 	%r40, %r29;
$L__BB0_4:
	.pragma "nounroll";
	mul.wide.s32 	%rd7, %r39, 4;
	add.s64 	%rd8, %rd3, %rd7;
	ld.global.f32 	%f17, [%rd8+-16];
	mul.wide.s32 	%rd9, %r40, 4;
	add.s64 	%rd10, %rd1, %rd9;
	ld.global.f32 	%f18, [%rd10];
	fma.rn.f32 	%f19, %f17, %f18, %f67;
	ld.global.f32 	%f20, [%rd8+-12];
	add.s64 	%rd12, %rd10, %rd11;
	ld.global.f32 	%f21, [%rd12];
	fma.rn.f32 	%f22, %f20, %f21, %f19;
	ld.global.f32 	%f23, [%rd8+-8];
	add.s64 	%rd13, %rd12, %rd11;
	ld.global.f32 	%f24, [%rd13];
	fma.rn.f32 	%f25, %f23, %f24, %f22;
	ld.global.f32 	%f26, [%rd8+-4];
	add.s64 	%rd14, %rd13, %rd11;
	ld.global.f32 	%f27, [%rd14];
	fma.rn.f32 	%f28, %f26, %f27, %f25;
	ld.global.f32 	%f29, [%rd8];
	add.s64 	%rd15, %rd14, %rd11;
	ld.global.f32 	%f30, [%rd15];
	fma.rn.f32 	%f31, %f29, %f30, %f28;
	ld.global.f32 	%f32, [%rd8+4];
	add.s64 	%rd16, %rd15, %rd11;
	ld.global.f32 	%f33, [%rd16];
	fma.rn.f32 	%f34, %f32, %f33, %f31;
	ld.global.f32 	%f35, [%rd8+8];
	add.s64 	%rd17, %rd16, %rd11;
	ld.global.f32 	%f36, [%rd17];
	fma.rn.f32 	%f37, %f35, %f36, %f34;
	ld.global.f32 	%f38, [%rd8+12];
	add.s64 	%rd18, %rd17, %rd11;
	ld.global.f32 	%f39, [%rd18];
	fma.rn.f32 	%f67, %f38, %f39, %f37;
	add.s32 	%r41, %r41, 8;
	add.s32 	%r40, %r40, %r7;
	add.s32 	%r39, %r39, 8;
	setp.ne.s32 	%p6, %r41, 0;
	@%p6 bra 	$L__BB0_4;
$L__BB0_5:
	setp.eq.s32 	%p7, %r4, 0;
	@%p7 bra 	$L__BB0_13;
	and.b32  	%r15, %r20, 3;
	setp.lt.u32 	%p8, %r4, 4;
	@%p8 bra 	$L__BB0_8;
	add.s32 	%r31, %r43, %r3;
	mul.wide.s32 	%rd19, %r31, 4;
	add.s64 	%rd20, %rd2, %rd19;
	ld.global.f32 	%f41, [%rd20];
	mad.lo.s32 	%r32, %r43, %r22, %r29;
	mul.wide.s32 	%rd21, %r32, 4;
	add.s64 	%rd22, %rd1, %rd21;
	ld.global.f32 	%f42, [%rd22];
	fma.rn.f32 	%f43, %f41, %f42, %f67;
	ld.global.f32 	%f44, [%rd20+4];
	mul.wide.s32 	%rd23, %r22, 4;
	add.s64 	%rd24, %rd22, %rd23;
	ld.global.f32 	%f45, [%rd24];
	fma.rn.f32 	%f46, %f44, %f45, %f43;
	ld.global.f32 	%f47, [%rd20+8];
	add.s64 	%rd25, %rd24, %rd23;
	ld.global.f32 	%f48, [%rd25];
	fma.rn.f32 	%f49, %f47, %f48, %f46;
	ld.global.f32 	%f50, [%rd20+12];
	add.s64 	%rd26, %rd25, %rd23;
	ld.global.f32 	%f51, [%rd26];
	fma.rn.f32 	%f67, %f50, %f51, %f49;
	add.s32 	%r43, %r43, 4;
$L__BB0_8:
	setp.eq.s32 	%p9, %r15, 0;
	@%p9 bra 	$L__BB0_13;
	setp.eq.s32 	%p10, %r15, 1;
	@%p10 bra 	$L__BB0_11;
	add.s32 	%r33, %r43, %r3;
	mul.wide.s32 	%rd27, %r33, 4;
	add.s64 	%rd28, %rd2, %rd27;
	ld.global.f32 	%f53, [%rd28];
	mad.lo.s32 	%r34, %r43, %r22, %r29;
	mul.wide.s32 	%rd29, %r34, 4;
	add.s64 	%rd30, %rd1, %rd29;
	ld.global.f32 	%f54, [%rd30];
	fma.rn.f32 	%f55, %f53, %f54, %f67;
	ld.global.f32 	%f56, [%rd28+4];
	mul.wide.s32 	%rd31, %r22, 4;
	add.s64 	%rd32, %rd30, %rd31;
	ld.global.f32 	%f57, [%rd32];
	fma.rn.f32 	%f67, %f56, %f57, %f55;
	add.s32 	%r43, %r43, 2;
$L__BB0_11:
	and.b32  	%r35, %r20, 1;
	setp.eq.b32 	%p11, %r35, 1;
	not.pred 	%p12, %p11;
	@%p12 bra 	$L__BB0_13;
	add.s32 	%r36, %r43, %r3;
	mul.wide.s32 	%rd33, %r36, 4;
	add.s64 	%rd34, %rd2, %rd33;
	ld.global.f32 	%f58, [%rd34];
	mad.lo.s32 	%r37, %r43, %r22, %r29;
	mul.wide.s32 	%rd35, %r37, 4;
	add.s64 	%rd36, %rd1, %rd35;
	ld.global.f32 	%f59, [%rd36];
	fma.rn.f32 	%f67, %f58, %f59, %f67;
$L__BB0_13:
	mad.lo.s32 	%r38, %r22, %r1, %r29;
	cvta.to.global.u64 	%rd37, %rd4;
	mul.wide.s32 	%rd38, %r38, 4;
	add.s64 	%rd39, %rd37, %rd38;
	st.global.f32 	[%rd39], %f67;
$L__BB0_14:
	ret;

}
	// .globl	_Z10compute_dPPfPKfS1_ii
.visible .entry _Z10compute_dPPfPKfS1_ii(
	.param .u64 .ptr .align 1 _Z10compute_dPPfPKfS1_ii_param_0,
	.param .u64 .ptr .align 1 _Z10compute_dPPfPKfS1_ii_param_1,
	.param .u64 .ptr .align 1 _Z10compute_dPPfPKfS1_ii_param_2,
	.param .u32 _Z10compute_dPPfPKfS1_ii_param_3,
	.param .u32 _Z10compute_dPPfPKfS1_ii_param_4
)
{
	.reg .pred 	%p<11>;
	.reg .b32 	%r<50>;
	.reg .b32 	%f<112>;
	.reg .b64 	%rd<43>;

	ld.param.u64 	%rd10, [_Z10compute_dPPfPKfS1_ii_param_0];
	ld.param.u64 	%rd11, [_Z10compute_dPPfPKfS1_ii_param_1];
	ld.param.u64 	%rd12, [_Z10compute_dPPfPKfS1_ii_param_2];
	ld.param.u32 	%r27, [_Z10compute_dPPfPKfS1_ii_param_3];
	ld.param.u32 	%r26, [_Z10compute_dPPfPKfS1_ii_param_4];
	cvta.to.global.u64 	%rd1, %rd12;
	cvta.to.global.u64 	%rd2, %rd11;
	mov.u32 	%r28, %ctaid.x;
	mov.u32 	%r29, %ntid.x;
	mov.u32 	%r30, %tid.x;
	mad.lo.s32 	%r1, %r28, %r29, %r30;
	mov.u32 	%r31, %ctaid.y;
	mov.u32 	%r32, %ntid.y;
	mov.u32 	%r33, %tid.y;
	mad.lo.s32 	%r34, %r31, %r32, %r33;
	max.s32 	%r35, %r1, %r34;
	setp.ge.s32 	%p1, %r35, %r27;
	@%p1 bra 	$L__BB1_15;
	setp.lt.s32 	%p2, %r26, 1;
	mov.f32 	%f111, 0f00000000;
	@%p2 bra 	$L__BB1_14;
	mul.lo.s32 	%r3, %r26, %r1;
	mul.lo.s32 	%r4, %r26, %r34;
	and.b32  	%r5, %r26, 15;
	setp.lt.u32 	%p3, %r26, 16;
	mov.f32 	%f111, 0f00000000;
	mov.b32 	%r46, 0;
	@%p3 bra 	$L__BB1_5;
	and.b32  	%r46, %r26, 2147483632;
	neg.s32 	%r44, %r46;
	add.s64 	%rd3, %rd2, 32;
	mul.wide.u32 	%rd13, %r4, 4;
	add.s64 	%rd14, %rd13, %rd1;
	add.s64 	%rd41, %rd14, 32;
	mov.f32 	%f111, 0f00000000;
	mov.u32 	%r43, %r3;
$L__BB1_4:
	.pragma "nounroll";
	mul.wide.s32 	%rd15, %r43, 4;
	add.s64 	%rd16, %rd3, %rd15;
	ld.global.f32 	%f18, [%rd16+-32];
	ld.global.f32 	%f19, [%rd41+-32];
	fma.rn.f32 	%f20, %f18, %f19, %f111;
	ld.global.f32 	%f21, [%rd16+-28];
	ld.global.f32 	%f22, [%rd41+-28];
	fma.rn.f32 	%f23, %f21, %f22, %f20;
	ld.global.f32 	%f24, [%rd16+-24];
	ld.global.f32 	%f25, [%rd41+-24];
	fma.rn.f32 	%f26, %f24, %f25, %f23;
	ld.global.f32 	%f27, [%rd16+-20];
	ld.global.f32 	%f28, [%rd41+-20];
	fma.rn.f32 	%f29, %f27, %f28, %f26;
	ld.global.f32 	%f30, [%rd16+-16];
	ld.global.f32 	%f31, [%rd41+-16];
	fma.rn.f32 	%f32, %f30, %f31, %f29;
	ld.global.f32 	%f33, [%rd16+-12];
	ld.global.f32 	%f34, [%rd41+-12];
	fma.rn.f32 	%f35, %f33, %f34, %f32;
	ld.global.f32 	%f36, [%rd16+-8];
	ld.global.f32 	%f37, [%rd41+-8];
	fma.rn.f32 	%f38, %f36, %f37, %f35;
	ld.global.f32 	%f39, [%rd16+-4];
	ld.global.f32 	%f40, [%rd41+-4];
	fma.rn.f32 	%f41, %f39, %f40, %f38;
	ld.global.f32 	%f42, [%rd16];
	ld.global.f32 	%f43, [%rd41];
	fma.rn.f32 	%f44, %f42, %f43, %f41;
	ld.global.f32 	%f45, [%rd16+4];
	ld.global.f32 	%f46, [%rd41+4];
	fma.rn.f32 	%f47, %f45, %f46, %f44;
	ld.global.f32 	%f48, [%rd16+8];
	ld.global.f32 	%f49, [%rd41+8];
	fma.rn.f32 	%f50, %f48, %f49, %f47;
	ld.global.f32 	%f51, [%rd16+12];
	ld.global.f32 	%f52, [%rd41+12];
	fma.rn.f32 	%f53, %f51, %f52, %f50;
	ld.global.f32 	%f54, [%rd16+16];
	ld.global.f32 	%f55, [%rd41+16];
	fma.rn.f32 	%f56, %f54, %f55, %f53;
	ld.global.f32 	%f57, [%rd16+20];
	ld.global.f32 	%f58, [%rd41+20];
	fma.rn.f32 	%f59, %f57, %f58, %f56;
	ld.global.f32 	%f60, [%rd16+24];
	ld.global.f32 	%f61, [%rd41+24];
	fma.rn.f32 	%f62, %f60, %f61, %f59;
	ld.global.f32 	%f63, [%rd16+28];
	ld.global.f32 	%f64, [%rd41+28];
	fma.rn.f32 	%f111, %f63, %f64, %f62;
	add.s32 	%r44, %r44, 16;
	add.s32 	%r43, %r43, 16;
	add.s64 	%rd41, %rd41, 64;
	setp.ne.s32 	%p4, %r44, 0;
	@%p4 bra 	$L__BB1_4;
$L__BB1_5:
	setp.eq.s32 	%p5, %r5, 0;
	@%p5 bra 	$L__BB1_14;
	and.b32  	%r13, %r26, 7;
	setp.lt.u32 	%p6, %r5, 8;
	@%p6 bra 	$L__BB1_8;
	add.s32 	%r37, %r46, %r3;
	mul.wide.s32 	%rd17, %r37, 4;
	add.s64 	%rd18, %rd2, %rd17;
	ld.global.f32 	%f66, [%rd18];
	add.s32 	%r38, %r46, %r4;
	mul.wide.u32 	%rd19, %r38, 4;
	add.s64 	%rd20, %rd1, %rd19;
	ld.global.f32 	%f67, [%rd20];
	fma.rn.f32 	%f68, %f66, %f67, %f111;
	ld.global.f32 	%f69, [%rd18+4];
	cvt.u64.u32 	%rd21, %r4;
	cvt.u64.u32 	%rd22, %r46;
	add.s64 	%rd23, %rd22, %rd21;
	shl.b64 	%rd24, %rd23, 2;
	add.s64 	%rd25, %rd1, %rd24;
	ld.global.f32 	%f70, [%rd25+4];
	fma.rn.f32 	%f71, %f69, %f70, %f68;
	ld.global.f32 	%f72, [%rd18+8];
	ld.global.f32 	%f73, [%rd25+8];
	fma.rn.f32 	%f74, %f72, %f73, %f71;
	ld.global.f32 	%f75, [%rd18+12];
	ld.global.f32 	%f76, [%rd25+12];
	fma.rn.f32 	%f77, %f75, %f76, %f74;
	ld.global.f32 	%f78, [%rd18+16];
	ld.global.f32 	%f79, [%rd25+16];
	fma.rn.f32 	%f80, %f78, %f79, %f77;
	ld.global.f32 	%f81, [%rd18+20];
	ld.global.f32 	%f82, [%rd25+20];
	fma.rn.f32 	%f83, %f81, %f82, %f80;
	ld.global.f32 	%f84, [%rd18+24];
	ld.global.f32 	%f85, [%rd25+24];
	fma.rn.f32 	%f86, %f84, %f85, %f83;
	ld.global.f32 	%f87, [%rd18+28];
	ld.global.f32 	%f88, [%rd25+28];
	fma.rn.f32 	%f111, %f87, %f88, %f86;
	add.s32 	%r46, %r46, 8;
$L__BB1_8:
	setp.eq.s32 	%p7, %r13, 0;
	@%p7 bra 	$L__BB1_14;
	and.b32  	%r16, %r26, 3;
	setp.lt.u32 	%p8, %r13, 4;
	@%p8 bra 	$L__BB1_11;
	add.s32 	%r39, %r46, %r3;
	mul.wide.s32 	%rd26, %r39, 4;
	add.s64 	%rd27, %rd2, %rd26;
	ld.global.f32 	%f90, [%rd27];
	add.s32 	%r40, %r46, %r4;
	mul.wide.u32 	%rd28, %r40, 4;
	add.s64 	%rd29, %rd1, %rd28;
	ld.global.f32 	%f91, [%rd29];
	fma.rn.f32 	%f92, %f90, %f91, %f111;
	ld.global.f32 	%f93, [%rd27+4];
	cvt.u64.u32 	%rd30, %r4;
	cvt.u64.u32 	%rd31, %r46;
	add.s64 	%rd32, %rd31, %rd30;
	shl.b64 	%rd33, %rd32, 2;
	add.s64 	%rd34, %rd1, %rd33;
	ld.global.f32 	%f94, [%rd34+4];
	fma.rn.f32 	%f95, %f93, %f94, %f92;
	ld.global.f32 	%f96, [%rd27+8];
	ld.global.f32 	%f97, [%rd34+8];
	fma.rn.f32 	%f98, %f96, %f97, %f95;
	ld.global.f32 	%f99, [%rd27+12];
	ld.global.f32 	%f100, [%rd34+12];
	fma.rn.f32 	%f111, %f99, %f100, %f98;
	add.s32 	%r46, %r46, 4;
$L__BB1_11:
	setp.eq.s32 	%p9, %r16, 0;
	@%p9 bra 	$L__BB1_14;
	add.s32 	%r41, %r46, %r4;
	mul.wide.u32 	%rd35, %r41, 4;
	add.s64 	%rd42, %rd1, %rd35;
	add.s32 	%r49, %r46, %r3;
	neg.s32 	%r48, %r16;
$L__BB1_13:
	.pragma "nounroll";
	mul.wide.s32 	%rd36, %r49, 4;
	add.s64 	%rd37, %rd2, %rd36;
	ld.global.f32 	%f101, [%rd37];
	ld.global.f32 	%f102, [%rd42];
	fma.rn.f32 	%f111, %f101, %f102, %f111;
	add.s64 	%rd42, %rd42, 4;
	add.s32 	%r49, %r49, 1;
	add.s32 	%r48, %r48, 1;
	setp.ne.s32 	%p10, %r48, 0;
	@%p10 bra 	$L__BB1_13;
$L__BB1_14:
	mad.lo.s32 	%r42, %r27, %r1, %r34;
	cvta.to.global.u64 	%rd38, %rd10;
	mul.wide.s32 	%rd39, %r42, 4;
	add.s64 	%rd40, %rd38, %rd39;
	st.global.f32 	[%rd40], %f111;
$L__BB1_15:
	ret;

}


// ===== COMPILED SASS (sm_100) =====

	.target	sm_100

	.elftype	@"ET_EXEC"


//--------------------- .note.nv.tkinfo           --------------------------
	.section	.note.nv.tkinfo,"",@"SHT_NOTE"
	.sectionflags	@"SHF_NOTE_NV_TKINFO"
	.tkinfo
        /*0018*/ 	.word	0x00000002
        /*0030*/ 	.string	""
        /*0030*/ 	.string	"ptxas"
        /*0030*/ 	.string	"Cuda compilation tools, release 13.0, V13.0.88"
        /*0030*/ 	.string	"Build cuda_13.0.r13.0/compiler.36424714_0"
        /*0030*/ 	.string	"-arch sm_100 -m 64 "



//--------------------- .note.nv.cuinfo           --------------------------
	.section	.note.nv.cuinfo,"",@"SHT_NOTE"
	.sectionflags	@"SHF_NOTE_NV_CUINFO"
        /*0018*/ 	.short	0x0002
        /*001a*/ 	.short	0x0064
        /*001c*/ 	.short	0x0082
	.zero		2


//--------------------- .nv.info                  --------------------------
	.section	.nv.info,"",@"SHT_CUDA_INFO"
	.align	4


	//----- nvinfo : EIATTR_REGCOUNT
	.align		4
        /*0000*/ 	.byte	0x04, 0x2f
        /*0002*/ 	.short	(.L_1 - .L_0)
	.align		4
.L_0:
        /*0004*/ 	.word	index@(_Z10compute_dVPfPKfS1_ii)
        /*0008*/ 	.word	0x00000020


	//----- nvinfo : EIATTR_FRAME_SIZE
	.align		4
.L_1:
        /*000c*/ 	.byte	0x04, 0x11
        /*000e*/ 	.short	(.L_3 - .L_2)
	.align		4
.L_2:
        /*0010*/ 	.word	index@(_Z10compute_dVPfPKfS1_ii)
        /*0014*/ 	.word	0x00000000


	//----- nvinfo : EIATTR_REGCOUNT
	.align		4
.L_3:
        /*0018*/ 	.byte	0x04, 0x2f
        /*001a*/ 	.short	(.L_5 - .L_4)
	.align		4
.L_4:
        /*001c*/ 	.word	index@(_Z10compute_dPPfPKfS1_ii)
        /*0020*/ 	.word	0x00000020


	//----- nvinfo : EIATTR_FRAME_SIZE
	.align		4
.L_5:
        /*0024*/ 	.byte	0x04, 0x11
        /*0026*/ 	.short	(.L_7 - .L_6)
	.align		4
.L_6:
        /*0028*/ 	.word	index@(_Z10compute_dPPfPKfS1_ii)
        /*002c*/ 	.word	0x00000000


	//----- nvinfo : EIATTR_MIN_STACK_SIZE
	.align		4
.L_7:
        /*0030*/ 	.byte	0x04, 0x12
        /*0032*/ 	.short	(.L_9 - .L_8)
	.align		4
.L_8:
        /*0034*/ 	.word	index@(_Z10compute_dPPfPKfS1_ii)
        /*0038*/ 	.word	0x00000000


	//----- nvinfo : EIATTR_MIN_STACK_SIZE
	.align		4
.L_9:
        /*003c*/ 	.byte	0x04, 0x12
        /*003e*/ 	.short	(.L_11 - .L_10)
	.align		4
.L_10:
        /*0040*/ 	.word	index@(_Z10compute_dVPfPKfS1_ii)
        /*0044*/ 	.word	0x00000000
.L_11:


//--------------------- .nv.compat                --------------------------
	.section	.nv.compat,"",@"SHT_CUDA_COMPAT_INFO"
	.align	4
        /*0000*/ 	.byte	0x02, 0x09, 0x00, 0x00, 0x02, 0x02, 0x01, 0x00, 0x02, 0x05, 0x05, 0x00, 0x03, 0x07, 0x01, 0x01
        /*0010*/ 	.byte	0x02, 0x03, 0x00, 0x00, 0x02, 0x06, 0x01, 0x00, 0x04, 0x0b, 0x08, 0x00, 0x09, 0x00, 0x00, 0x00
        /*0020*/ 	.byte	0x00, 0x00, 0x00, 0x00


//--------------------- .nv.info._Z10compute_dPPfPKfS1_ii --------------------------
	.section	.nv.info._Z10compute_dPPfPKfS1_ii,"",@"SHT_CUDA_INFO"
	.sectionflags	@""
	.align	4


	//----- nvinfo : EIATTR_CUDA_API_VERSION
	.align		4
        /*0000*/ 	.byte	0x04, 0x37
        /*0002*/ 	.short	(.L_13 - .L_12)
.L_12:
        /*0004*/ 	.word	0x00000082


	//----- nvinfo : EIATTR_KPARAM_INFO
	.align		4
.L_13:
        /*0008*/ 	.byte	0x04, 0x17
        /*000a*/ 	.short	(.L_15 - .L_14)
.L_14:
        /*000c*/ 	.word	0x00000000
        /*0010*/ 	.short	0x0004
        /*0012*/ 	.short	0x001c
        /*0014*/ 	.byte	0x00, 0xf0, 0x11, 0x00


	//----- nvinfo : EIATTR_KPARAM_INFO
	.align		4
.L_15:
        /*0018*/ 	.byte	0x04, 0x17
        /*001a*/ 	.short	(.L_17 - .L_16)
.L_16:
        /*001c*/ 	.word	0x00000000
        /*0020*/ 	.short	0x0003
        /*0022*/ 	.short	0x0018
        /*0024*/ 	.byte	0x00, 0xf0, 0x11, 0x00


	//----- nvinfo : EIATTR_KPARAM_INFO
	.align		4
.L_17:
        /*0028*/ 	.byte	0x04, 0x17
        /*002a*/ 	.short	(.L_19 - .L_18)
.L_18:
        /*002c*/ 	.word	0x00000000
        /*0030*/ 	.short	0x0002
        /*0032*/ 	.short	0x0010
        /*0034*/ 	.byte	0x00, 0xf5, 0x21, 0x00


	//----- nvinfo : EIATTR_KPARAM_INFO
	.align		4
.L_19:
        /*0038*/ 	.byte	0x04, 0x17
        /*003a*/ 	.short	(.L_21 - .L_20)
.L_20:
        /*003c*/ 	.word	0x00000000
        /*0040*/ 	.short	0x0001
        /*0042*/ 	.short	0x0008
        /*0044*/ 	.byte	0x00, 0xf5, 0x21, 0x00


	//----- nvinfo : EIATTR_KPARAM_INFO
	.align		4
.L_21:
        /*0048*/ 	.byte	0x04, 0x17
        /*004a*/ 	.short	(.L_23 - .L_22)
.L_22:
        /*004c*/ 	.word	0x00000000
        /*0050*/ 	.short	0x0000
        /*0052*/ 	.short	0x0000
        /*0054*/ 	.byte	0x00, 0xf5, 0x21, 0x00


	//----- nvinfo : EIATTR_SPARSE_MMA_MASK
	.align		4
.L_23:
        /*0058*/ 	.byte	0x03, 0x50
        /*005a*/ 	.short	0x0000


	//----- nvinfo : EIATTR_MAXREG_COUNT
	.align		4
        /*005c*/ 	.byte	0x03, 0x1b
        /*005e*/ 	.short	0x00ff


	//----- nvinfo : EIATTR_MERCURY_ISA_VERSION
	.align		4
        /*0060*/ 	.byte	0x03, 0x5f
        /*0062*/ 	.short	0x0101


	//----- nvinfo : EIATTR_VRC_CTA_INIT_COUNT
	.align		4
        /*0064*/ 	.byte	0x02, 0x4a
	.zero		1
	.zero		1


	//----- nvinfo : EIATTR_EXIT_INSTR_OFFSETS
	.align		4
        /*0068*/ 	.byte	0x04, 0x1c
        /*006a*/ 	.short	(.L_25 - .L_24)


	//   ....[0]....
.L_24:
        /*006c*/ 	.word	0x000000c0


	//   ....[1]....
        /*0070*/ 	.word	0x00000bc0


	//----- nvinfo : EIATTR_CBANK_PARAM_SIZE
	.align		4
.L_25:
        /*0074*/ 	.byte	0x03, 0x19
        /*0076*/ 	.short	0x0020


	//----- nvinfo : EIATTR_PARAM_CBANK
	.align		4
        /*0078*/ 	.byte	0x04, 0x0a
        /*007a*/ 	.short	(.L_27 - .L_26)
	.align		4
.L_26:
        /*007c*/ 	.word	index@(.nv.constant0._Z10compute_dPPfPKfS1_ii)
        /*0080*/ 	.short	0x0380
        /*0082*/ 	.short	0x0020


	//----- nvinfo : EIATTR_SW_WAR
	.align		4
.L_27:
        /*0084*/ 	.byte	0x04, 0x36
        /*0086*/ 	.short	(.L_29 - .L_28)
.L_28:
        /*0088*/ 	.word	0x00000008
.L_29:


//--------------------- .nv.info._Z10compute_dVPfPKfS1_ii --------------------------
	.section	.nv.info._Z10compute_dVPfPKfS1_ii,"",@"SHT_CUDA_INFO"
	.sectionflags	@""
	.align	4


	//----- nvinfo : EIATTR_CUDA_API_VERSION
	.align		4
        /*0000*/ 	.byte	0x04, 0x37
        /*0002*/ 	.short	(.L_31 - .L_30)
.L_30:
        /*0004*/ 	.word	0x00000082


	//----- nvinfo : EIATTR_KPARAM_INFO
	.align		4
.L_31:
        /*0008*/ 	.byte	0x04, 0x17
        /*000a*/ 	.short	(.L_33 - .L_32)
.L_32:
        /*000c*/ 	.word	0x00000000
        /*0010*/ 	.short	0x0004
        /*0012*/ 	.short	0x001c
        /*0014*/ 	.byte	0x00, 0xf0, 0x11, 0x00


	//----- nvinfo : EIATTR_KPARAM_INFO
	.align		4
.L_33:
        /*0018*/ 	.byte	0x04, 0x17
        /*001a*/ 	.short	(.L_35 - .L_34)
.L_34:
        /*001c*/ 	.word	0x00000000
        /*0020*/ 	.short	0x0003
        /*0022*/ 	.short	0x0018
        /*0024*/ 	.byte	0x00, 0xf0, 0x11, 0x00


	//----- nvinfo : EIATTR_KPARAM_INFO
	.align		4
.L_35:
        /*0028*/ 	.byte	0x04, 0x17
        /*002a*/ 	.short	(.L_37 - .L_36)
.L_36:
        /*002c*/ 	.word	0x00000000
        /*0030*/ 	.short	0x0002
        /*0032*/ 	.short	0x0010
        /*0034*/ 	.byte	0x00, 0xf5, 0x21, 0x00


	//----- nvinfo : EIATTR_KPARAM_INFO
	.align		4
.L_37:
        /*0038*/ 	.byte	0x04, 0x17
        /*003a*/ 	.short	(.L_39 - .L_38)
.L_38:
        /*003c*/ 	.word	0x00000000
        /*0040*/ 	.short	0x0001
        /*0042*/ 	.short	0x0008
        /*0044*/ 	.byte	0x00, 0xf5, 0x21, 0x00


	//----- nvinfo : EIATTR_KPARAM_INFO
	.align		4
.L_39:
        /*0048*/ 	.byte	0x04, 0x17
        /*004a*/ 	.short	(.L_41 - .L_40)
.L_40:
        /*004c*/ 	.word	0x00000000
        /*0050*/ 	.short	0x0000
        /*0052*/ 	.short	0x0000
        /*0054*/ 	.byte	0x00, 0xf5, 0x21, 0x00


	//----- nvinfo : EIATTR_SPARSE_MMA_MASK
	.align		4
.L_41:
        /*0058*/ 	.byte	0x03, 0x50
        /*005a*/ 	.short	0x0000


	//----- nvinfo : EIATTR_MAXREG_COUNT
	.align		4
        /*005c*/ 	.byte	0x03, 0x1b
        /*005e*/ 	.short	0x00ff


	//----- nvinfo : EIATTR_MERCURY_ISA_VERSION
	.align		4
        /*0060*/ 	.byte	0x03, 0x5f
        /*0062*/ 	.short	0x0101


	//----- nvinfo : EIATTR_VRC_CTA_INIT_COUNT
	.align		4
        /*0064*/ 	.byte	0x02, 0x4a
	.zero		1
	.zero		1


	//----- nvinfo : EIATTR_EXIT_INSTR_OFFSETS
	.align		4
        /*0068*/ 	.byte	0x04, 0x1c
        /*006a*/ 	.short	(.L_43 - .L_42)


	//   ....[0]....
.L_42:
        /*006c*/ 	.word	0x000000c0


	//   ....[1]....
        /*0070*/ 	.word	0x00000830


	//----- nvinfo : EIATTR_CBANK_PARAM_SIZE
	.align		4
.L_43:
        /*0074*/ 	.byte	0x03, 0x19
        /*0076*/ 	.short	0x0020


	//----- nvinfo : EIATTR_PARAM_CBANK
	.align		4
        /*0078*/ 	.byte	0x04, 0x0a
        /*007a*/ 	.short	(.L_45 - .L_44)
	.align		4
.L_44:
        /*007c*/ 	.word	index@(.nv.constant0._Z10compute_dVPfPKfS1_ii)
        /*0080*/ 	.short	0x0380
        /*0082*/ 	.short	0x0020


	//----- nvinfo : EIATTR_SW_WAR
	.align		4
.L_45:
        /*0084*/ 	.byte	0x04, 0x36
        /*0086*/ 	.short	(.L_47 - .L_46)
.L_46:
        /*0088*/ 	.word	0x00000008
.L_47:


//--------------------- .nv.callgraph             --------------------------
	.section	.nv.callgraph,"",@"SHT_CUDA_CALLGRAPH"
	.align	4
	.sectionentsize	8
	.align		4
        /*0000*/ 	.word	0x00000000
	.align		4
        /*0004*/ 	.word	0xffffffff
	.align		4
        /*0008*/ 	.word	0x00000000
	.align		4
        /*000c*/ 	.word	0xfffffffe
	.align		4
        /*0010*/ 	.word	0x00000000
	.align		4
        /*0014*/ 	.word	0xfffffffd
	.align		4
        /*0018*/ 	.word	0x00000000
	.align		4
        /*001c*/ 	.word	0xfffffffc


//--------------------- .text._Z10compute_dPPfPKfS1_ii --------------------------
	.section	.text._Z10compute_dPPfPKfS1_ii,"ax",@progbits
	.align	128
        .global         _Z10compute_dPPfPKfS1_ii
        .type           _Z10compute_dPPfPKfS1_ii,@function
        .size           _Z10compute_dPPfPKfS1_ii,(.L_x_12 - _Z10compute_dPPfPKfS1_ii)
        .other          _Z10compute_dPPfPKfS1_ii,@"STO_CUDA_ENTRY STV_DEFAULT"
_Z10compute_dPPfPKfS1_ii:
.text._Z10compute_dPPfPKfS1_ii:
[----:B------:R-:W-:Y:S01]  /*0000*/  LDC R1, c[0x0][0x37c] ;  /* 0x0000df00ff017b82 */ /* 0x000fe20000000800 */
[----:B------:R-:W0:Y:S07]  /*0010*/  S2R R3, SR_TID.X ;  /* 0x0000000000037919 */ /* 0x000e2e0000002100 */
[----:B------:R-:W0:Y:S01]  /*0020*/  LDC R0, c[0x0][0x360] ;  /* 0x0000d800ff007b82 */ /* 0x000e220000000800 */
[----:B------:R-:W1:Y:S01]  /*0030*/  LDCU UR11, c[0x0][0x398] ;  /* 0x00007300ff0b77ac */ /* 0x000e620008000800 */
[----:B------:R-:W2:Y:S06]  /*0040*/  S2R R2, SR_TID.Y ;  /* 0x0000000000027919 */ /* 0x000eac0000002200 */
[----:B------:R-:W0:Y:S08]  /*0050*/  S2UR UR4, SR_CTAID.X ;  /* 0x00000000000479c3 */ /* 0x000e300000002500 */
[----:B------:R-:W2:Y:S08]  /*0060*/  S2UR UR5, SR_CTAID.Y ;  /* 0x00000000000579c3 */ /* 0x000eb00000002600 */
[----:B------:R-:W2:Y:S01]  /*0070*/  LDC R7, c[0x0][0x364] ;  /* 0x0000d900ff077b82 */ /* 0x000ea20000000800 */
[----:B0-----:R-:W-:-:S02]  /*0080*/  IMAD R0, R0, UR4, R3 ;  /* 0x0000000400007c24 */ /* 0x001fc4000f8e0203 */
[----:B--2---:R-:W-:-:S05]  /*0090*/  IMAD R7, R7, UR5, R2 ;  /* 0x0000000507077c24 */ /* 0x004fca000f8e0202 */
[----:B------:R-:W-:-:S04]  /*00a0*/  VIMNMX R2, PT, PT, R0, R7, !PT ;  /* 0x0000000700027248 */ /* 0x000fc80007fe0100 */
[----:B-1----:R-:W-:-:S13]  /*00b0*/  ISETP.GE.AND P0, PT, R2, UR11, PT ;  /* 0x0000000b02007c0c */ /* 0x002fda000bf06270 */
[----:B------:R-:W-:Y:S05]  /*00c0*/  @P0 EXIT ;  /* 0x000000000000094d */ /* 0x000fea0003800000 */
[----:B------:R-:W0:Y:S01]  /*00d0*/  LDCU UR7, c[0x0][0x39c] ;  /* 0x00007380ff0777ac */ /* 0x000e220008000800 */
[----:B------:R-:W-:Y:S01]  /*00e0*/  HFMA2 R14, -RZ, RZ, 0, 0 ;  /* 0x00000000ff0e7431 */ /* 0x000fe200000001ff */
[----:B------:R-:W1:Y:S01]  /*00f0*/  LDCU.64 UR12, c[0x0][0x358] ;  /* 0x00006b00ff0c77ac */ /* 0x000e620008000a00 */
[----:B0-----:R-:W-:-:S09]  /*0100*/  UISETP.GE.AND UP0, UPT, UR7, 0x1, UPT ;  /* 0x000000010700788c */ /* 0x001fd2000bf06270 */
[----:B-1----:R-:W-:Y:S05]  /*0110*/  BRA.U !UP0, `(.L_x_0) ;  /* 0x0000000908987547 */ /* 0x002fea000b800000 */
[----:B------:R-:W-:Y:S02]  /*0120*/  UISETP.GE.U32.AND UP1, UPT, UR7, 0x10, UPT ;  /* 0x000000100700788c */ /* 0x000fe4000bf26070 */
[----:B------:R-:W-:Y:S01]  /*0130*/  IMAD R8, R0, UR7, RZ ;  /* 0x0000000700087c24 */ /* 0x000fe2000f8e02ff */
[----:B------:R-:W-:Y:S02]  /*0140*/  ULOP3.LUT UR10, UR7, 0xf, URZ, 0xc0, !UPT ;  /* 0x0000000f070a7892 */ /* 0x000fe4000f8ec0ff */
[----:B------:R-:W-:Y:S01]  /*0150*/  IMAD R9, R7, UR7, RZ ;  /* 0x0000000707097c24 */ /* 0x000fe2000f8e02ff */
[----:B------:R-:W-:Y:S01]  /*0160*/  MOV R14, RZ ;  /* 0x000000ff000e7202 */ /* 0x000fe20000000f00 */
[----:B------:R-:W-:Y:S01]  /*0170*/  UMOV UR4, URZ ;  /* 0x000000ff00047c82 */ /* 0x000fe20008000000 */
[----:B------:R-:W-:Y:S01]  /*0180*/  UISETP.NE.AND UP0, UPT, UR10, URZ, UPT ;  /* 0x000000ff0a00728c */ /* 0x000fe2000bf05270 */
[----:B------:R-:W-:Y:S10]  /*0190*/  BRA.U !UP1, `(.L_x_1) ;  /* 0x0000000509107547 */ /* 0x000ff4000b800000 */
[----:B------:R-:W0:Y:S01]  /*01a0*/  LDC.64 R2, c[0x0][0x390] ;  /* 0x0000e400ff027b82 */ /* 0x000e220000000a00 */
[----:B------:R-:W1:Y:S01]  /*01b0*/  LDCU.64 UR8, c[0x0][0x388] ;  /* 0x00007100ff0877ac */ /* 0x000e620008000a00 */
[----:B------:R-:W-:Y:S02]  /*01c0*/  MOV R14, RZ ;  /* 0x000000ff000e7202 */ /* 0x000fe40000000f00 */
[----:B------:R-:W-:Y:S01]  /*01d0*/  MOV R6, R8 ;  /* 0x0000000800067202 */ /* 0x000fe20000000f00 */
[----:B------:R-:W-:Y:S02]  /*01e0*/  ULOP3.LUT UR4, UR7, 0x7ffffff0, URZ, 0xc0, !UPT ;  /* 0x7ffffff007047892 */ /* 0x000fe4000f8ec0ff */
[----:B-1----:R-:W-:Y:S02]  /*01f0*/  UIADD3 UR5, UP1, UPT, UR8, 0x20, URZ ;  /* 0x0000002008057890 */ /* 0x002fe4000ff3e0ff */
[----:B------:R-:W-:Y:S02]  /*0200*/  UIADD3 UR8, UPT, UPT, -UR4, URZ, URZ ;  /* 0x000000ff04087290 */ /* 0x000fe4000fffe1ff */
[----:B------:R-:W-:Y:S01]  /*0210*/  UIADD3.X UR6, UPT, UPT, URZ, UR9, URZ, UP1, !UPT ;  /* 0x00000009ff067290 */ /* 0x000fe20008ffe4ff */
[----:B0-----:R-:W-:-:S03]  /*0220*/  IMAD.WIDE.U32 R2, R9, 0x4, R2 ;  /* 0x0000000409027825 */ /* 0x001fc600078e0002 */
[----:B------:R-:W-:-:S04]  /*0230*/  IADD3 R2, P0, PT, R2, 0x20, RZ ;  /* 0x0000002002027810 */ /* 0x000fc80007f1e0ff */
[----:B------:R-:W-:-:S09]  /*0240*/  IADD3.X R3, PT, PT, RZ, R3, RZ, P0, !PT ;  /* 0x00000003ff037210 */ /* 0x000fd200007fe4ff */
.L_x_2:
[----:B------:R-:W-:Y:S01]  /*0250*/  MOV R4, UR5 ;  /* 0x0000000500047c02 */ /* 0x000fe20008000f00 */
[----:B------:R-:W2:Y:S01]  /*0260*/  LDG.E R16, desc[UR12][R2.64+-0x20] ;  /* 0xffffe00c02107981 */ /* 0x000ea2000c1e1900 */
[----:B------:R-:W-:-:S03]  /*0270*/  MOV R5, UR6 ;  /* 0x0000000600057c02 */ /* 0x000fc60008000f00 */
[----:B------:R-:W3:Y:S01]  /*0280*/  LDG.E R24, desc[UR12][R2.64+-0x1c] ;  /* 0xffffe40c02187981 */ /* 0x000ee2000c1e1900 */
[----:B------:R-:W-:-:S03]  /*0290*/  IMAD.WIDE R4, R6, 0x4, R4 ;  /* 0x0000000406047825 */ /* 0x000fc600078e0204 */
[----:B------:R-:W4:Y:S04]  /*02a0*/  LDG.E R18, desc[UR12][R2.64+-0x18] ;  /* 0xffffe80c02127981 */ /* 0x000f28000c1e1900 */
[----:B------:R-:W2:Y:S04]  /*02b0*/  LDG.E R15, desc[UR12][R4.64+-0x20] ;  /* 0xffffe00c040f7981 */ /* 0x000ea8000c1e1900 */
[----:B------:R-:W3:Y:S04]  /*02c0*/  LDG.E R17, desc[UR12][R4.64+-0x1c] ;  /* 0xffffe40c04117981 */ /* 0x000ee8000c1e1900 */
[----:B------:R-:W4:Y:S04]  /*02d0*/  LDG.E R19, desc[UR12][R4.64+-0x18] ;  /* 0xffffe80c04137981 */ /* 0x000f28000c1e1900 */
[----:B------:R-:W5:Y:S04]  /*02e0*/  LDG.E R20, desc[UR12][R2.64+-0x14] ;  /* 0xffffec0c02147981 */ /* 0x000f68000c1e1900 */
        /* <DEDUP_REMOVED lines=9> */
[----:B------:R-:W5:Y:S01]  /*0380*/  LDG.E R27, desc[UR12][R2.64+0x1c] ;  /* 0x00001c0c021b7981 */ /* 0x000f62000c1e1900 */
[----:B--2---:R-:W-:-:S03]  /*0390*/  FFMA R16, R15, R16, R14 ;  /* 0x000000100f107223 */ /* 0x004fc6000000000e */
[----:B------:R-:W2:Y:S01]  /*03a0*/  LDG.E R15, desc[UR12][R2.64+-0x4] ;  /* 0xfffffc0c020f7981 */ /* 0x000ea2000c1e1900 */
[----:B---3--:R-:W-:-:S03]  /*03b0*/  FFMA R24, R17, R24, R16 ;  /* 0x0000001811187223 */ /* 0x008fc60000000010 */
[----:B------:R-:W2:Y:S01]  /*03c0*/  LDG.E R14, desc[UR12][R4.64+-0x4] ;  /* 0xfffffc0c040e7981 */ /* 0x000ea2000c1e1900 */
[----:B----4-:R-:W-:-:S03]  /*03d0*/  FFMA R24, R19, R18, R24 ;  /* 0x0000001213187223 */ /* 0x010fc60000000018 */
[----:B------:R-:W3:Y:S04]  /*03e0*/  LDG.E R16, desc[UR12][R2.64] ;  /* 0x0000000c02107981 */ /* 0x000ee8000c1e1900 */
[----:B------:R-:W3:Y:S01]  /*03f0*/  LDG.E R17, desc[UR12][R4.64] ;  /* 0x0000000c04117981 */ /* 0x000ee2000c1e1900 */
[----:B-----5:R-:W-:-:S03]  /*0400*/  FFMA R24, R21, R20, R24 ;  /* 0x0000001415187223 */ /* 0x020fc60000000018 */
[----:B------:R-:W4:Y:S04]  /*0410*/  LDG.E R19, desc[UR12][R2.64+0x4] ;  /* 0x0000040c02137981 */ /* 0x000f28000c1e1900 */
[----:B------:R-:W4:Y:S01]  /*0420*/  LDG.E R18, desc[UR12][R4.64+0x4] ;  /* 0x0000040c04127981 */ /* 0x000f22000c1e1900 */
[----:B------:R-:W-:-:S03]  /*0430*/  FFMA R24, R23, R22, R24 ;  /* 0x0000001617187223 */ /* 0x000fc60000000018 */
[----:B------:R-:W5:Y:S04]  /*0440*/  LDG.E R21, desc[UR12][R2.64+0x8] ;  /* 0x0000080c02157981 */ /* 0x000f68000c1e1900 */
[----:B------:R-:W5:Y:S01]  /*0450*/  LDG.E R20, desc[UR12][R4.64+0x8] ;  /* 0x0000080c04147981 */ /* 0x000f62000c1e1900 */
[----:B------:R-:W-:-:S03]  /*0460*/  FFMA R24, R11, R10, R24 ;  /* 0x0000000a0b187223 */ /* 0x000fc60000000018 */
[----:B------:R-:W5:Y:S04]  /*0470*/  LDG.E R23, desc[UR12][R2.64+0xc] ;  /* 0x00000c0c02177981 */ /* 0x000f68000c1e1900 */
[----:B------:R-:W5:Y:S04]  /*0480*/  LDG.E R22, desc[UR12][R4.64+0xc] ;  /* 0x00000c0c04167981 */ /* 0x000f68000c1e1900 */
[----:B------:R-:W5:Y:S01]  /*0490*/  LDG.E R10, desc[UR12][R2.64+0x10] ;  /* 0x0000100c020a7981 */ /* 0x000f62000c1e1900 */
[----:B------:R-:W-:-:S03]  /*04a0*/  FFMA R29, R13, R12, R24 ;  /* 0x0000000c0d1d7223 */ /* 0x000fc60000000018 */
[----:B------:R-:W5:Y:S04]  /*04b0*/  LDG.E R11, desc[UR12][R4.64+0x10] ;  /* 0x0000100c040b7981 */ /* 0x000f68000c1e1900 */
[----:B------:R-:W5:Y:S04]  /*04c0*/  LDG.E R24, desc[UR12][R4.64+0x14] ;  /* 0x0000140c04187981 */ /* 0x000f68000c1e1900 */
[----:B------:R0:W5:Y:S04]  /*04d0*/  LDG.E R12, desc[UR12][R2.64+0x18] ;  /* 0x0000180c020c7981 */ /* 0x000168000c1e1900 */
[----:B------:R-:W5:Y:S01]  /*04e0*/  LDG.E R13, desc[UR12][R4.64+0x18] ;  /* 0x0000180c040d7981 */ /* 0x000f62000c1e1900 */
[----:B------:R-:W-:-:S04]  /*04f0*/  UIADD3 UR8, UPT, UPT, UR8, 0x10, URZ ;  /* 0x0000001008087890 */ /* 0x000fc8000fffe0ff */
[----:B------:R-:W-:Y:S01]  /*0500*/  UISETP.NE.AND UP1, UPT, UR8, URZ, UPT ;  /* 0x000000ff0800728c */ /* 0x000fe2000bf25270 */
[----:B0-----:R-:W-:Y:S02]  /*0510*/  IADD3 R2, P0, PT, R2, 0x40, RZ ;  /* 0x0000004002027810 */ /* 0x001fe40007f1e0ff */
[----:B------:R-:W-:Y:S02]  /*0520*/  IADD3 R6, PT, PT, R6, 0x10, RZ ;  /* 0x0000001006067810 */ /* 0x000fe40007ffe0ff */
[----:B------:R-:W-:Y:S01]  /*0530*/  IADD3.X R3, PT, PT, RZ, R3, RZ, P0, !PT ;  /* 0x00000003ff037210 */ /* 0x000fe200007fe4ff */
[----:B--2---:R-:W-:-:S04]  /*0540*/  FFMA R14, R14, R15, R29 ;  /* 0x0000000f0e0e7223 */ /* 0x004fc8000000001d */
[----:B---3--:R-:W-:-:S04]  /*0550*/  FFMA R17, R17, R16, R14 ;  /* 0x0000001011117223 */ /* 0x008fc8000000000e */
[----:B----4-:R-:W-:-:S04]  /*0560*/  FFMA R17, R18, R19, R17 ;  /* 0x0000001312117223 */ /* 0x010fc80000000011 */
[----:B-----5:R-:W-:-:S04]  /*0570*/  FFMA R17, R20, R21, R17 ;  /* 0x0000001514117223 */ /* 0x020fc80000000011 */
[----:B------:R-:W-:-:S04]  /*0580*/  FFMA R22, R22, R23, R17 ;  /* 0x0000001716167223 */ /* 0x000fc80000000011 */
[----:B------:R-:W-:-:S04]  /*0590*/  FFMA R11, R11, R10, R22 ;  /* 0x0000000a0b0b7223 */ /* 0x000fc80000000016 */
[----:B------:R-:W-:-:S04]  /*05a0*/  FFMA R24, R24, R25, R11 ;  /* 0x0000001918187223 */ /* 0x000fc8000000000b */
[----:B------:R-:W-:-:S04]  /*05b0*/  FFMA R13, R13, R12, R24 ;  /* 0x0000000c0d0d7223 */ /* 0x000fc80000000018 */
[----:B------:R-:W-:Y:S01]  /*05c0*/  FFMA R14, R26, R27, R13 ;  /* 0x0000001b1a0e7223 */ /* 0x000fe2000000000d */
[----:B------:R-:W-:Y:S06]  /*05d0*/  BRA.U UP1, `(.L_x_2) ;  /* 0xfffffffd011c7547 */ /* 0x000fec000b83ffff */
.L_x_1:
[----:B------:R-:W-:Y:S05]  /*05e0*/  BRA.U !UP0, `(.L_x_0) ;  /* 0x0000000508647547 */ /* 0x000fea000b800000 */
[----:B------:R-:W-:Y:S02]  /*05f0*/  UISETP.GE.U32.AND UP0, UPT, UR10, 0x8, UPT ;  /* 0x000000080a00788c */ /* 0x000fe4000bf06070 */
[----:B------:R-:W-:-:S04]  /*0600*/  ULOP3.LUT UR6, UR7, 0x7, URZ, 0xc0, !UPT ;  /* 0x0000000707067892 */ /* 0x000fc8000f8ec0ff */
[----:B------:R-:W-:-:S03]  /*0610*/  UISETP.NE.AND UP1, UPT, UR6, URZ, UPT ;  /* 0x000000ff0600728c */ /* 0x000fc6000bf25270 */
[----:B------:R-:W-:Y:S08]  /*0620*/  BRA.U !UP0, `(.L_x_3) ;  /* 0x0000000108907547 */ /* 0x000ff0000b800000 */
[----:B------:R-:W0:Y:S01]  /*0630*/  LDC.64 R10, c[0x0][0x390] ;  /* 0x0000e400ff0a7b82 */ /* 0x000e220000000a00 */
[----:B------:R-:W1:Y:S01]  /*0640*/  LDCU.64 UR8, c[0x0][0x390] ;  /* 0x00007200ff0877ac */ /* 0x000e620008000a00 */
[C---:B------:R-:W-:Y:S02]  /*0650*/  IADD3 R13, PT, PT, R9.reuse, UR4, RZ ;  /* 0x00000004090d7c10 */ /* 0x040fe4000fffe0ff */
[----:B------:R-:W-:Y:S02]  /*0660*/  IADD3 R6, P0, PT, R9, UR4, RZ ;  /* 0x0000000409067c10 */ /* 0x000fe4000ff1e0ff */
[----:B------:R-:W-:Y:S02]  /*0670*/  IADD3 R3, PT, PT, R8, UR4, RZ ;  /* 0x0000000408037c10 */ /* 0x000fe4000fffe0ff */
[----:B------:R-:W2:Y:S01]  /*0680*/  LDC.64 R4, c[0x0][0x388] ;  /* 0x0000e200ff047b82 */ /* 0x000ea20000000a00 */
[----:B0-----:R-:W-:Y:S01]  /*0690*/  IMAD.WIDE.U32 R10, R13, 0x4, R10 ;  /* 0x000000040d0a7825 */ /* 0x001fe200078e000a */
[----:B------:R-:W-:-:S02]  /*06a0*/  IADD3.X R13, PT, PT, RZ, RZ, RZ, P0, !PT ;  /* 0x000000ffff0d7210 */ /* 0x000fc400007fe4ff */
[C---:B-1----:R-:W-:Y:S02]  /*06b0*/  LEA R2, P0, R6.reuse, UR8, 0x2 ;  /* 0x0000000806027c11 */ /* 0x042fe4000f8010ff */
[----:B------:R-:W3:Y:S01]  /*06c0*/  LDG.E R16, desc[UR12][R10.64] ;  /* 0x0000000c0a107981 */ /* 0x000ee2000c1e1900 */
[----:B--2---:R-:W-:Y:S01]  /*06d0*/  IMAD.WIDE R4, R3, 0x4, R4 ;  /* 0x0000000403047825 */ /* 0x004fe200078e0204 */
[----:B------:R-:W-:-:S04]  /*06e0*/  LEA.HI.X R3, R6, UR9, R13, 0x2, P0 ;  /* 0x0000000906037c11 */ /* 0x000fc800080f140d */
[----:B------:R-:W3:Y:S04]  /*06f0*/  LDG.E R15, desc[UR12][R4.64] ;  /* 0x0000000c040f7981 */ /* 0x000ee8000c1e1900 */
[----:B------:R-:W2:Y:S04]  /*0700*/  LDG.E R18, desc[UR12][R4.64+0x4] ;  /* 0x0000040c04127981 */ /* 0x000ea8000c1e1900 */
[----:B------:R-:W2:Y:S04]  /*0710*/  LDG.E R17, desc[UR12][R2.64+0x4] ;  /* 0x0000040c02117981 */ /* 0x000ea8000c1e1900 */
[----:B------:R-:W4:Y:S04]  /*0720*/  LDG.E R20, desc[UR12][R4.64+0x8] ;  /* 0x0000080c04147981 */ /* 0x000f28000c1e1900 */
        /* <DEDUP_REMOVED lines=11> */
[----:B------:R-:W-:Y:S01]  /*07e0*/  UIADD3 UR4, UPT, UPT, UR4, 0x8, URZ ;  /* 0x0000000804047890 */ /* 0x000fe2000fffe0ff */
[----:B---3--:R-:W-:-:S04]  /*07f0*/  FFMA R15, R15, R16, R14 ;  /* 0x000000100f0f7223 */ /* 0x008fc8000000000e */
[----:B--2---:R-:W-:-:S04]  /*0800*/  FFMA R15, R18, R17, R15 ;  /* 0x00000011120f7223 */ /* 0x004fc8000000000f */
[----:B----4-:R-:W-:-:S04]  /*0810*/  FFMA R15, R20, R19, R15 ;  /* 0x00000013140f7223 */ /* 0x010fc8000000000f */
[----:B-----5:R-:W-:-:S04]  /*0820*/  FFMA R15, R22, R21, R15 ;  /* 0x00000015160f7223 */ /* 0x020fc8000000000f */
[----:B------:R-:W-:-:S04]  /*0830*/  FFMA R15, R24, R23, R15 ;  /* 0x00000017180f7223 */ /* 0x000fc8000000000f */
[----:B------:R-:W-:-:S04]  /*0840*/  FFMA R13, R12, R13, R15 ;  /* 0x0000000d0c0d7223 */ /* 0x000fc8000000000f */
[----:B------:R-:W-:-:S04]  /*0850*/  FFMA R11, R6, R11, R13 ;  /* 0x0000000b060b7223 */ /* 0x000fc8000000000d */
[----:B------:R-:W-:-:S07]  /*0860*/  FFMA R14, R26, R10, R11 ;  /* 0x0000000a1a0e7223 */ /* 0x000fce000000000b */
.L_x_3:
        /* <DEDUP_REMOVED lines=13> */
[----:B-1----:R-:W-:-:S03]  /*0940*/  LEA R2, P0, R6, UR6, 0x2 ;  /* 0x0000000606027c11 */ /* 0x002fc6000f8010ff */
[----:B------:R-:W3:Y:S01]  /*0950*/  LDG.E R10, desc[UR12][R10.64] ;  /* 0x0000000c0a0a7981 */ /* 0x000ee2000c1e1900 */
[----:B------:R-:W-:Y:S01]  /*0960*/  LEA.HI.X R3, R6, UR7, R3, 0x2, P0 ;  /* 0x0000000706037c11 */ /* 0x000fe200080f1403 */
[----:B--2---:R-:W-:-:S04]  /*0970*/  IMAD.WIDE R4, R13, 0x4, R4 ;  /* 0x000000040d047825 */ /* 0x004fc800078e0204 */
[----:B------:R-:W2:Y:S04]  /*0980*/  LDG.E R12, desc[UR12][R2.64+0x4] ;  /* 0x0000040c020c7981 */ /* 0x000ea8000c1e1900 */
[----:B------:R-:W3:Y:S04]  /*0990*/  LDG.E R13, desc[UR12][R4.64] ;  /* 0x0000000c040d7981 */ /* 0x000ee8000c1e1900 */
[----:B------:R-:W2:Y:S04]  /*09a0*/  LDG.E R6, desc[UR12][R4.64+0x4] ;  /* 0x0000040c04067981 */ /* 0x000ea8000c1e1900 */
[----:B------:R-:W4:Y:S04]  /*09b0*/  LDG.E R15, desc[UR12][R4.64+0x8] ;  /* 0x0000080c040f7981 */ /* 0x000f28000c1e1900 */
[----:B------:R-:W4:Y:S04]  /*09c0*/  LDG.E R16, desc[UR12][R2.64+0x8] ;  /* 0x0000080c02107981 */ /* 0x000f28000c1e1900 */
[----:B------:R-:W5:Y:S04]  /*09d0*/  LDG.E R18, desc[UR12][R2.64+0xc] ;  /* 0x00000c0c02127981 */ /* 0x000f68000c1e1900 */
[----:B------:R-:W5:Y:S01]  /*09e0*/  LDG.E R17, desc[UR12][R4.64+0xc] ;  /* 0x00000c0c04117981 */ /* 0x000f62000c1e1900 */
[----:B------:R-:W-:Y:S01]  /*09f0*/  UIADD3 UR4, UPT, UPT, UR4, 0x4, URZ ;  /* 0x0000000404047890 */ /* 0x000fe2000fffe0ff */
[----:B---3--:R-:W-:-:S04]  /*0a00*/  FFMA R13, R13, R10, R14 ;  /* 0x0000000a0d0d7223 */ /* 0x008fc8000000000e */
[----:B--2---:R-:W-:-:S04]  /*0a10*/  FFMA R6, R6, R12, R13 ;  /* 0x0000000c06067223 */ /* 0x004fc8000000000d */
[----:B----4-:R-:W-:-:S04]  /*0a20*/  FFMA R6, R15, R16, R6 ;  /* 0x000000100f067223 */ /* 0x010fc80000000006 */
[----:B-----5:R-:W-:-:S07]  /*0a30*/  FFMA R14, R17, R18, R6 ;  /* 0x00000012110e7223 */ /* 0x020fce0000000006 */
.L_x_4:
[----:B------:R-:W-:Y:S05]  /*0a40*/  BRA.U !UP1, `(.L_x_0) ;  /* 0x00000001094c7547 */ /* 0x000fea000b800000 */
[----:B------:R-:W0:Y:S01]  /*0a50*/  LDC.64 R4, c[0x0][0x390] ;  /* 0x0000e400ff047b82 */ /* 0x000e220000000a00 */
[----:B------:R-:W-:Y:S01]  /*0a60*/  IADD3 R9, PT, PT, R9, UR4, RZ ;  /* 0x0000000409097c10 */ /* 0x000fe2000fffe0ff */
[----:B------:R-:W-:Y:S01]  /*0a70*/  UIADD3 UR5, UPT, UPT, -UR5, URZ, URZ ;  /* 0x000000ff05057290 */ /* 0x000fe2000fffe1ff */
[----:B------:R-:W-:-:S05]  /*0a80*/  IADD3 R11, PT, PT, R8, UR4, RZ ;  /* 0x00000004080b7c10 */ /* 0x000fca000fffe0ff */
[----:B------:R-:W1:Y:S01]  /*0a90*/  LDC.64 R2, c[0x0][0x388] ;  /* 0x0000e200ff027b82 */ /* 0x000e620000000a00 */
[----:B0-----:R-:W-:-:S03]  /*0aa0*/  IMAD.WIDE.U32 R4, R9, 0x4, R4 ;  /* 0x0000000409047825 */ /* 0x001fc600078e0004 */
[----:B------:R-:W-:Y:S02]  /*0ab0*/  MOV R10, R4 ;  /* 0x00000004000a7202 */ /* 0x000fe40000000f00 */
[----:B------:R-:W-:-:S07]  /*0ac0*/  MOV R9, R5 ;  /* 0x0000000500097202 */ /* 0x000fce0000000f00 */
.L_x_5:
[----:B-1----:R-:W-:Y:S01]  /*0ad0*/  IMAD.WIDE R4, R11, 0x4, R2 ;  /* 0x000000040b047825 */ /* 0x002fe200078e0202 */
[----:B------:R-:W-:-:S05]  /*0ae0*/  MOV R8, R10 ;  /* 0x0000000a00087202 */ /* 0x000fca0000000f00 */
[----:B------:R-:W2:Y:S04]  /*0af0*/  LDG.E R5, desc[UR12][R4.64] ;  /* 0x0000000c04057981 */ /* 0x000ea8000c1e1900 */
[----:B------:R0:W2:Y:S01]  /*0b00*/  LDG.E R6, desc[UR12][R8.64] ;  /* 0x0000000c08067981 */ /* 0x0000a2000c1e1900 */
[----:B------:R-:W-:Y:S01]  /*0b10*/  UIADD3 UR5, UPT, UPT, UR5, 0x1, URZ ;  /* 0x0000000105057890 */ /* 0x000fe2000fffe0ff */
[----:B------:R-:W-:Y:S02]  /*0b20*/  IADD3 R10, P0, PT, R10, 0x4, RZ ;  /* 0x000000040a0a7810 */ /* 0x000fe40007f1e0ff */
[----:B------:R-:W-:Y:S01]  /*0b30*/  IADD3 R11, PT, PT, R11, 0x1, RZ ;  /* 0x000000010b0b7810 */ /* 0x000fe20007ffe0ff */
[----:B------:R-:W-:Y:S01]  /*0b40*/  UISETP.NE.AND UP0, UPT, UR5, URZ, UPT ;  /* 0x000000ff0500728c */ /* 0x000fe2000bf05270 */
[----:B0-----:R-:W-:Y:S01]  /*0b50*/  IADD3.X R9, PT, PT, RZ, R9, RZ, P0, !PT ;  /* 0x00000009ff097210 */ /* 0x001fe200007fe4ff */
[----:B--2---:R-:W-:-:S07]  /*0b60*/  FFMA R14, R5, R6, R14 ;  /* 0x00000006050e7223 */ /* 0x004fce000000000e */
[----:B------:R-:W-:Y:S05]  /*0b70*/  BRA.U UP0, `(.L_x_5) ;  /* 0xfffffffd00d47547 */ /* 0x000fea000b83ffff */
.L_x_0:
[----:B------:R-:W0:Y:S01]  /*0b80*/  LDC.64 R2, c[0x0][0x380] ;  /* 0x0000e000ff027b82 */ /* 0x000e220000000a00 */
[----:B------:R-:W-:-:S04]  /*0b90*/  IMAD R7, R0, UR11, R7 ;  /* 0x0000000b00077c24 */ /* 0x000fc8000f8e0207 */
[----:B0-----:R-:W-:-:S05]  /*0ba0*/  IMAD.WIDE R2, R7, 0x4, R2 ;  /* 0x0000000407027825 */ /* 0x001fca00078e0202 */
[----:B------:R-:W-:Y:S01]  /*0bb0*/  STG.E desc[UR12][R2.64], R14 ;  /* 0x0000000e02007986 */ /* 0x000fe2000c10190c */
[----:B------:R-:W-:Y:S05]  /*0bc0*/  EXIT ;  /* 0x000000000000794d */ /* 0x000fea0003800000 */
.L_x_6:
[----:B------:R-:W-:-:S00]  /*0bd0*/  BRA `(.L_x_6) ;  /* 0xfffffffc00fc7947 */ /* 0x000fc0000383ffff */
[----:B------:R-:W-:-:S00]  /*0be0*/  NOP ;  /* 0x0000000000007918 */ /* 0x000fc00000000000 */
        /* <DEDUP_REMOVED lines=9> */
.L_x_12:


//--------------------- .text._Z10compute_dVPfPKfS1_ii --------------------------
	.section	.text._Z10compute_dVPfPKfS1_ii,"ax",@progbits
	.align	128
        .global         _Z10compute_dVPfPKfS1_ii
        .type           _Z10compute_dVPfPKfS1_ii,@function
        .size           _Z10compute_dVPfPKfS1_ii,(.L_x_13 - _Z10compute_dVPfPKfS1_ii)
        .other          _Z10compute_dVPfPKfS1_ii,@"STO_CUDA_ENTRY STV_DEFAULT"
_Z10compute_dVPfPKfS1_ii:
.text._Z10compute_dVPfPKfS1_ii:
[----:B------:R-:W-:Y:S01]  /*0000*/  LDC R1, c[0x0][0x37c] ;  /* 0x0000df00ff017b82 */ /* 0x000fe20000000800 */
[----:B------:R-:W0:Y:S07]  /*0010*/  S2R R5, SR_TID.Y ;  /* 0x0000000000057919 */ /* 0x000e2e0000002200 */
[----:B------:R-:W1:Y:S01]  /*0020*/  LDC R17, c[0x0][0x360] ;  /* 0x0000d800ff117b82 */ /* 0x000e620000000800 */
[----:B------:R-:W1:Y:S07]  /*0030*/  S2R R4, SR_TID.X ;  /* 0x0000000000047919 */ /* 0x000e6e0000002100 */
[----:B------:R-:W0:Y:S08]  /*0040*/  S2UR UR5, SR_CTAID.Y ;  /* 0x00000000000579c3 */ /* 0x000e300000002600 */
[----:B------:R-:W0:Y:S08]  /*0050*/  LDC R0, c[0x0][0x364] ;  /* 0x0000d900ff007b82 */ /* 0x000e300000000800 */
[----:B------:R-:W1:Y:S08]  /*0060*/  S2UR UR4, SR_CTAID.X ;  /* 0x00000000000479c3 */ /* 0x000e700000002500 */
[----:B------:R-:W2:Y:S01]  /*0070*/  LDC.64 R2, c[0x0][0x398] ;  /* 0x0000e600ff027b82 */ /* 0x000ea20000000a00 */
[----:B0-----:R-:W-:-:S02]  /*0080*/  IMAD R0, R0, UR5, R5 ;  /* 0x0000000500007c24 */ /* 0x001fc4000f8e0205 */
[----:B-1----:R-:W-:-:S03]  /*0090*/  IMAD R17, R17, UR4, R4 ;  /* 0x0000000411117c24 */ /* 0x002fc6000f8e0204 */
[----:B--2---:R-:W-:-:S04]  /*00a0*/  ISETP.GE.AND P0, PT, R0, R3, PT ;  /* 0x000000030000720c */ /* 0x004fc80003f06270 */
[----:B------:R-:W-:-:S13]  /*00b0*/  ISETP.GE.OR P0, PT, R17, R2, P0 ;  /* 0x000000021100720c */ /* 0x000fda0000706670 */
[----:B------:R-:W-:Y:S05]  /*00c0*/  @P0 EXIT ;  /* 0x000000000000094d */ /* 0x000fea0003800000 */
[----:B------:R-:W-:Y:S01]  /*00d0*/  ISETP.GE.AND P0, PT, R2, 0x1, PT ;  /* 0x000000010200780c */ /* 0x000fe20003f06270 */
[----:B------:R-:W0:Y:S01]  /*00e0*/  LDCU.64 UR6, c[0x0][0x358] ;  /* 0x00006b00ff0677ac */ /* 0x000e220008000a00 */
[----:B------:R-:W-:-:S11]  /*00f0*/  HFMA2 R27, -RZ, RZ, 0, 0 ;  /* 0x00000000ff1b7431 */ /* 0x000fd600000001ff */
[----:B------:R-:W-:Y:S05]  /*0100*/  @!P0 BRA `(.L_x_7) ;  /* 0x0000000400b88947 */ /* 0x000fea0003800000 */
[C---:B------:R-:W-:Y:S01]  /*0110*/  ISETP.GE.U32.AND P1, PT, R2.reuse, 0x8, PT ;  /* 0x000000080200780c */ /* 0x040fe20003f26070 */
[----:B------:R-:W-:Y:S01]  /*0120*/  IMAD R16, R17, R2, RZ ;  /* 0x0000000211107224 */ /* 0x000fe200078e02ff */
[----:B------:R-:W-:Y:S02]  /*0130*/  LOP3.LUT R26, R2, 0x7, RZ, 0xc0, !PT ;  /* 0x00000007021a7812 */ /* 0x000fe400078ec0ff */
[----:B------:R-:W-:Y:S02]  /*0140*/  MOV R27, RZ ;  /* 0x000000ff001b7202 */ /* 0x000fe40000000f00 */
[----:B------:R-:W-:Y:S02]  /*0150*/  ISETP.NE.AND P0, PT, R26, RZ, PT ;  /* 0x000000ff1a00720c */ /* 0x000fe40003f05270 */
[----:B------:R-:W-:-:S05]  /*0160*/  MOV R19, RZ ;  /* 0x000000ff00137202 */ /* 0x000fca0000000f00 */
[----:B------:R-:W-:Y:S06]  /*0170*/  @!P1 BRA `(.L_x_8) ;  /* 0x0000000000c49947 */ /* 0x000fec0003800000 */
[----:B------:R-:W1:Y:S01]  /*0180*/  LDCU.64 UR4, c[0x0][0x388] ;  /* 0x00007100ff0477ac */ /* 0x000e620008000a00 */
[----:B------:R-:W-:Y:S02]  /*0190*/  LOP3.LUT R19, R2, 0x7ffffff8, RZ, 0xc0, !PT ;  /* 0x7ffffff802137812 */ /* 0x000fe400078ec0ff */
[----:B------:R-:W-:Y:S02]  /*01a0*/  MOV R27, RZ ;  /* 0x000000ff001b7202 */ /* 0x000fe40000000f00 */
[----:B------:R-:W-:Y:S02]  /*01b0*/  MOV R18, R16 ;  /* 0x0000001000127202 */ /* 0x000fe40000000f00 */
[----:B------:R-:W-:Y:S02]  /*01c0*/  MOV R20, R0 ;  /* 0x0000000000147202 */ /* 0x000fe40000000f00 */
[----:B------:R-:W-:Y:S01]  /*01d0*/  IADD3 R21, PT, PT, -R19, RZ, RZ ;  /* 0x000000ff13157210 */ /* 0x000fe20007ffe1ff */
[----:B-1----:R-:W-:-:S04]  /*01e0*/  UIADD3 UR4, UP0, UPT, UR4, 0x10, URZ ;  /* 0x0000001004047890 */ /* 0x002fc8000ff1e0ff */
[----:B------:R-:W-:-:S12]  /*01f0*/  UIADD3.X UR5, UPT, UPT, URZ, UR5, URZ, UP0, !UPT ;  /* 0x00000005ff057290 */ /* 0x000fd800087fe4ff */
.L_x_9:
[----:B------:R-:W1:Y:S01]  /*0200*/  LDC.64 R12, c[0x0][0x390] ;  /* 0x0000e400ff0c7b82 */ /* 0x000e620000000a00 */
[----:B------:R-:W-:Y:S02]  /*0210*/  MOV R4, UR4 ;  /* 0x0000000400047c02 */ /* 0x000fe40008000f00 */
[----:B------:R-:W-:-:S03]  /*0220*/  MOV R5, UR5 ;  /* 0x0000000500057c02 */ /* 0x000fc60008000f00 */
[----:B------:R-:W-:-:S05]  /*0230*/  IMAD.WIDE R4, R18, 0x4, R4 ;  /* 0x0000000412047825 */ /* 0x000fca00078e0204 */
[----:B0-----:R-:W2:Y:S04]  /*0240*/  LDG.E R28, desc[UR6][R4.64+-0x10] ;  /* 0xfffff006041c7981 */ /* 0x001ea8000c1e1900 */
[----:B------:R-:W3:Y:S04]  /*0250*/  LDG.E R22, desc[UR6][R4.64+-0xc] ;  /* 0xfffff40604167981 */ /* 0x000ee8000c1e1900 */
[----:B------:R-:W4:Y:S01]  /*0260*/  LDG.E R25, desc[UR6][R4.64+-0x8] ;  /* 0xfffff80604197981 */ /* 0x000f22000c1e1900 */
[----:B-1----:R-:W-:-:S05]  /*0270*/  IMAD.WIDE R12, R20, 0x4, R12 ;  /* 0x00000004140c7825 */ /* 0x002fca00078e020c */
[----:B------:R0:W2:Y:S01]  /*0280*/  LDG.E R24, desc[UR6][R12.64] ;  /* 0x000000060c187981 */ /* 0x0000a2000c1e1900 */
[----:B------:R-:W-:-:S05]  /*0290*/  IMAD.WIDE R14, R3, 0x4, R12 ;  /* 0x00000004030e7825 */ /* 0x000fca00078e020c */
[----:B------:R1:W3:Y:S01]  /*02a0*/  LDG.E R23, desc[UR6][R14.64] ;  /* 0x000000060e177981 */ /* 0x0002e2000c1e1900 */
[----:B------:R-:W-:-:S04]  /*02b0*/  IMAD.WIDE R6, R3, 0x4, R14 ;  /* 0x0000000403067825 */ /* 0x000fc800078e020e */
[C---:B------:R-:W-:Y:S02]  /*02c0*/  IMAD.WIDE R8, R3.reuse, 0x4, R6 ;  /* 0x0000000403087825 */ /* 0x040fe400078e0206 */
[----:B------:R-:W4:Y:S02]  /*02d0*/  LDG.E R6, desc[UR6][R6.64] ;  /* 0x0000000606067981 */ /* 0x000f24000c1e1900 */
[C---:B------:R-:W-:Y:S02]  /*02e0*/  IMAD.WIDE R10, R3.reuse, 0x4, R8 ;  /* 0x00000004030a7825 */ /* 0x040fe400078e0208 */
[----:B------:R5:W4:Y:S02]  /*02f0*/  LDG.E R29, desc[UR6][R8.64] ;  /* 0x00000006081d7981 */ /* 0x000b24000c1e1900 */
[C---:B0-----:R-:W-:Y:S02]  /*0300*/  IMAD.WIDE R12, R3.reuse, 0x4, R10 ;  /* 0x00000004030c7825 */ /* 0x041fe400078e020a */
[----:B------:R-:W4:Y:S02]  /*0310*/  LDG.E R7, desc[UR6][R10.64] ;  /* 0x000000060a077981 */ /* 0x000f24000c1e1900 */
[----:B-1----:R-:W-:-:S02]  /*0320*/  IMAD.WIDE R14, R3, 0x4, R12 ;  /* 0x00000004030e7825 */ /* 0x002fc400078e020c */
[----:B------:R-:W4:Y:S02]  /*0330*/  LDG.E R10, desc[UR6][R4.64+-0x4] ;  /* 0xfffffc06040a7981 */ /* 0x000f24000c1e1900 */
[----:B-----5:R-:W-:Y:S02]  /*0340*/  IMAD.WIDE R8, R3, 0x4, R14 ;  /* 0x0000000403087825 */ /* 0x020fe400078e020e */
[----:B------:R-:W5:Y:S04]  /*0350*/  LDG.E R11, desc[UR6][R4.64+0x8] ;  /* 0x00000806040b7981 */ /* 0x000f68000c1e1900 */
[----:B------:R-:W5:Y:S01]  /*0360*/  LDG.E R9, desc[UR6][R8.64] ;  /* 0x0000000608097981 */ /* 0x000f62000c1e1900 */
[----:B--2---:R-:W-:-:S03]  /*0370*/  FFMA R27, R28, R24, R27 ;  /* 0x000000181c1b7223 */ /* 0x004fc6000000001b */
[----:B------:R-:W2:Y:S04]  /*0380*/  LDG.E R28, desc[UR6][R4.64] ;  /* 0x00000006041c7981 */ /* 0x000ea8000c1e1900 */
[----:B------:R-:W5:Y:S04]  /*0390*/  LDG.E R24, desc[UR6][R12.64] ;  /* 0x000000060c187981 */ /* 0x000f68000c1e1900 */
[----:B------:R-:W5:Y:S04]  /*03a0*/  LDG.E R13, desc[UR6][R4.64+0x4] ;  /* 0x00000406040d7981 */ /* 0x000f68000c1e1900 */
[----:B------:R-:W5:Y:S04]  /*03b0*/  LDG.E R12, desc[UR6][R4.64+0xc] ;  /* 0x00000c06040c7981 */ /* 0x000f68000c1e1900 */
[----:B------:R-:W5:Y:S01]  /*03c0*/  LDG.E R4, desc[UR6][R14.64] ;  /* 0x000000060e047981 */ /* 0x000f62000c1e1900 */
[----:B---3--:R-:W-:Y:S01]  /*03d0*/  FFMA R22, R22, R23, R27 ;  /* 0x0000001716167223 */ /* 0x008fe2000000001b */
[----:B------:R-:W-:-:S03]  /*03e0*/  IADD3 R21, PT, PT, R21, 0x8, RZ ;  /* 0x0000000815157810 */ /* 0x000fc60007ffe0ff */
[----:B----4-:R-:W-:Y:S01]  /*03f0*/  FFMA R25, R25, R6, R22 ;  /* 0x0000000619197223 */ /* 0x010fe20000000016 */
[----:B------:R-:W-:-:S03]  /*0400*/  ISETP.NE.AND P1, PT, R21, RZ, PT ;  /* 0x000000ff1500720c */ /* 0x000fc60003f25270 */
[----:B------:R-:W-:Y:S01]  /*0410*/  FFMA R25, R10, R29, R25 ;  /* 0x0000001d0a197223 */ /* 0x000fe20000000019 */
[----:B------:R-:W-:Y:S02]  /*0420*/  LEA R20, R3, R20, 0x3 ;  /* 0x0000001403147211 */ /* 0x000fe400078e18ff */
[----:B------:R-:W-:Y:S01]  /*0430*/  IADD3 R18, PT, PT, R18, 0x8, RZ ;  /* 0x0000000812127810 */ /* 0x000fe20007ffe0ff */
[----:B--2---:R-:W-:-:S04]  /*0440*/  FFMA R28, R28, R7, R25 ;  /* 0x000000071c1c7223 */ /* 0x004fc80000000019 */
[----:B-----5:R-:W-:-:S04]  /*0450*/  FFMA R24, R13, R24, R28 ;  /* 0x000000180d187223 */ /* 0x020fc8000000001c */
[----:B------:R-:W-:-:S04]  /*0460*/  FFMA R11, R11, R4, R24 ;  /* 0x000000040b0b7223 */ /* 0x000fc80000000018 */
[----:B------:R-:W-:Y:S01]  /*0470*/  FFMA R27, R12, R9, R11 ;  /* 0x000000090c1b7223 */ /* 0x000fe2000000000b */
[----:B------:R-:W-:Y:S06]  /*0480*/  @P1 BRA `(.L_x_9) ;  /* 0xfffffffc005c1947 */ /* 0x000fec000383ffff */
.L_x_8:
[----:B------:R-:W-:Y:S05]  /*0490*/  @!P0 BRA `(.L_x_7) ;  /* 0x0000000000d48947 */ /* 0x000fea0003800000 */
[----:B------:R-:W-:Y:S02]  /*04a0*/  ISETP.GE.U32.AND P0, PT, R26, 0x4, PT ;  /* 0x000000041a00780c */ /* 0x000fe40003f06070 */
[----:B------:R-:W-:-:S04]  /*04b0*/  LOP3.LUT R18, R2, 0x3, RZ, 0xc0, !PT ;  /* 0x0000000302127812 */ /* 0x000fc800078ec0ff */
[----:B------:R-:W-:-:S07]  /*04c0*/  ISETP.NE.AND P1, PT, R18, RZ, PT ;  /* 0x000000ff1200720c */ /* 0x000fce0003f25270 */
[----:B------:R-:W-:Y:S06]  /*04d0*/  @!P0 BRA `(.L_x_10) ;  /* 0x0000000000588947 */ /* 0x000fec0003800000 */
[----:B------:R-:W1:Y:S01]  /*04e0*/  LDC.64 R10, c[0x0][0x390] ;  /* 0x0000e400ff0a7b82 */ /* 0x000e620000000a00 */
[----:B------:R-:W-:Y:S01]  /*04f0*/  IMAD R9, R19, R3, R0 ;  /* 0x0000000313097224 */ /* 0x000fe200078e0200 */
[----:B------:R-:W-:-:S06]  /*0500*/  IADD3 R7, PT, PT, R16, R19, RZ ;  /* 0x0000001310077210 */ /* 0x000fcc0007ffe0ff */
[----:B------:R-:W2:Y:S01]  /*0510*/  LDC.64 R4, c[0x0][0x388] ;  /* 0x0000e200ff047b82 */ /* 0x000ea20000000a00 */
[----:B-1----:R-:W-:-:S04]  /*0520*/  IMAD.WIDE R10, R9, 0x4, R10 ;  /* 0x00000004090a7825 */ /* 0x002fc800078e020a */
[----:B------:R-:W-:Y:S02]  /*0530*/  IMAD.WIDE R12, R3, 0x4, R10 ;  /* 0x00000004030c7825 */ /* 0x000fe400078e020a */
[----:B0-----:R-:W3:Y:S02]  /*0540*/  LDG.E R10, desc[UR6][R10.64] ;  /* 0x000000060a0a7981 */ /* 0x001ee4000c1e1900 */
[----:B--2---:R-:W-:-:S04]  /*0550*/  IMAD.WIDE R4, R7, 0x4, R4 ;  /* 0x0000000407047825 */ /* 0x004fc800078e0204 */
[C---:B------:R-:W-:Y:S01]  /*0560*/  IMAD.WIDE R6, R3.reuse, 0x4, R12 ;  /* 0x0000000403067825 */ /* 0x040fe200078e020c */
[----:B------:R-:W3:Y:S04]  /*0570*/  LDG.E R14, desc[UR6][R4.64] ;  /* 0x00000006040e7981 */ /* 0x000ee8000c1e1900 */
[----:B------:R-:W2:Y:S01]  /*0580*/  LDG.E R12, desc[UR6][R12.64] ;  /* 0x000000060c0c7981 */ /* 0x000ea2000c1e1900 */
[----:B------:R-:W-:-:S03]  /*0590*/  IMAD.WIDE R8, R3, 0x4, R6 ;  /* 0x0000000403087825 */ /* 0x000fc600078e0206 */
[----:B------:R-:W2:Y:S04]  /*05a0*/  LDG.E R15, desc[UR6][R4.64+0x4] ;  /* 0x00000406040f7981 */ /* 0x000ea8000c1e1900 */
[----:B------:R-:W4:Y:S04]  /*05b0*/  LDG.E R20, desc[UR6][R6.64] ;  /* 0x0000000606147981 */ /* 0x000f28000c1e1900 */
[----:B------:R-:W4:Y:S04]  /*05c0*/  LDG.E R21, desc[UR6][R4.64+0x8] ;  /* 0x0000080604157981 */ /* 0x000f28000c1e1900 */
[----:B------:R-:W5:Y:S04]  /*05d0*/  LDG.E R23, desc[UR6][R4.64+0xc] ;  /* 0x00000c0604177981 */ /* 0x000f68000c1e1900 */
[----:B------:R-:W5:Y:S01]  /*05e0*/  LDG.E R8, desc[UR6][R8.64] ;  /* 0x0000000608087981 */ /* 0x000f62000c1e1900 */
[----:B------:R-:W-:Y:S01]  /*05f0*/  IADD3 R19, PT, PT, R19, 0x4, RZ ;  /* 0x0000000413137810 */ /* 0x000fe20007ffe0ff */
[----:B---3--:R-:W-:-:S04]  /*0600*/  FFMA R14, R14, R10, R27 ;  /* 0x0000000a0e0e7223 */ /* 0x008fc8000000001b */
[----:B--2---:R-:W-:-:S04]  /*0610*/  FFMA R14, R15, R12, R14 ;  /* 0x0000000c0f0e7223 */ /* 0x004fc8000000000e */
[----:B----4-:R-:W-:-:S04]  /*0620*/  FFMA R14, R21, R20, R14 ;  /* 0x00000014150e7223 */ /* 0x010fc8000000000e */
[----:B-----5:R-:W-:-:S07]  /*0630*/  FFMA R27, R23, R8, R14 ;  /* 0x00000008171b7223 */ /* 0x020fce000000000e */
.L_x_10:
[----:B------:R-:W-:Y:S05]  /*0640*/  @!P1 BRA `(.L_x_7) ;  /* 0x0000000000689947 */ /* 0x000fea0003800000 */
[----:B------:R-:W-:Y:S02]  /*0650*/  ISETP.NE.AND P0, PT, R18, 0x1, PT ;  /* 0x000000011200780c */ /* 0x000fe40003f05270 */
[----:B------:R-:W-:-:S04]  /*0660*/  LOP3.LUT R2, R2, 0x1, RZ, 0xc0, !PT ;  /* 0x0000000102027812 */ /* 0x000fc800078ec0ff */
[----:B------:R-:W-:-:S07]  /*0670*/  ISETP.NE.U32.AND P1, PT, R2, 0x1, PT ;  /* 0x000000010200780c */ /* 0x000fce0003f25070 */
[----:B------:R-:W1:Y:S01]  /*0680*/  @P0 LDC.64 R10, c[0x0][0x390] ;  /* 0x0000e400ff0a0b82 */ /* 0x000e620000000a00 */
[C---:B------:R-:W-:Y:S01]  /*0690*/  @P0 IMAD R15, R19.reuse, R3, R0 ;  /* 0x00000003130f0224 */ /* 0x040fe200078e0200 */
[----:B------:R-:W-:Y:S02]  /*06a0*/  @P0 IADD3 R13, PT, PT, R16, R19, RZ ;  /* 0x00000013100d0210 */ /* 0x000fe40007ffe0ff */
[----:B------:R-:W-:-:S04]  /*06b0*/  @P0 IADD3 R19, PT, PT, R19, 0x2, RZ ;  /* 0x0000000213130810 */ /* 0x000fc80007ffe0ff */
[----:B------:R-:W2:Y:S08]  /*06c0*/  @P0 LDC.64 R8, c[0x0][0x388] ;  /* 0x0000e200ff080b82 */ /* 0x000eb00000000a00 */
[----:B------:R-:W3:Y:S08]  /*06d0*/  @!P1 LDC.64 R6, c[0x0][0x388] ;  /* 0x0000e200ff069b82 */ /* 0x000ef00000000a00 */
[----:B------:R-:W4:Y:S01]  /*06e0*/  @!P1 LDC.64 R4, c[0x0][0x390] ;  /* 0x0000e400ff049b82 */ /* 0x000f220000000a00 */
[----:B-1----:R-:W-:Y:S01]  /*06f0*/  @P0 IMAD.WIDE R10, R15, 0x4, R10 ;  /* 0x000000040f0a0825 */ /* 0x002fe200078e020a */
[----:B------:R-:W-:-:S03]  /*0700*/  @!P1 IADD3 R15, PT, PT, R16, R19, RZ ;  /* 0x00000013100f9210 */ /* 0x000fc60007ffe0ff */
[----:B------:R-:W-:Y:S01]  /*0710*/  @!P1 IMAD R19, R19, R3, R0 ;  /* 0x0000000313139224 */ /* 0x000fe200078e0200 */
[----:B0-----:R-:W5:Y:S01]  /*0720*/  @P0 LDG.E R14, desc[UR6][R10.64] ;  /* 0x000000060a0e0981 */ /* 0x001f62000c1e1900 */
[----:B--2---:R-:W-:-:S04]  /*0730*/  @P0 IMAD.WIDE R8, R13, 0x4, R8 ;  /* 0x000000040d080825 */ /* 0x004fc800078e0208 */
[----:B------:R-:W-:Y:S01]  /*0740*/  @P0 IMAD.WIDE R12, R3, 0x4, R10 ;  /* 0x00000004030c0825 */ /* 0x000fe200078e020a */
[----:B------:R-:W5:Y:S03]  /*0750*/  @P0 LDG.E R2, desc[UR6][R8.64] ;  /* 0x0000000608020981 */ /* 0x000f66000c1e1900 */
[----:B---3--:R-:W-:Y:S01]  /*0760*/  @!P1 IMAD.WIDE R6, R15, 0x4, R6 ;  /* 0x000000040f069825 */ /* 0x008fe200078e0206 */
[----:B------:R-:W2:Y:S04]  /*0770*/  @P0 LDG.E R21, desc[UR6][R8.64+0x4] ;  /* 0x0000040608150981 */ /* 0x000ea8000c1e1900 */
[----:B------:R-:W2:Y:S01]  /*0780*/  @P0 LDG.E R12, desc[UR6][R12.64] ;  /* 0x000000060c0c0981 */ /* 0x000ea2000c1e1900 */
[----:B----4-:R-:W-:-:S03]  /*0790*/  @!P1 IMAD.WIDE R4, R19, 0x4, R4 ;  /* 0x0000000413049825 */ /* 0x010fc600078e0204 */
[----:B------:R-:W3:Y:S04]  /*07a0*/  @!P1 LDG.E R6, desc[UR6][R6.64] ;  /* 0x0000000606069981 */ /* 0x000ee8000c1e1900 */
[----:B------:R-:W3:Y:S01]  /*07b0*/  @!P1 LDG.E R4, desc[UR6][R4.64] ;  /* 0x0000000604049981 */ /* 0x000ee2000c1e1900 */
[----:B-----5:R-:W-:-:S04]  /*07c0*/  @P0 FFMA R2, R2, R14, R27 ;  /* 0x0000000e02020223 */ /* 0x020fc8000000001b */
[----:B--2---:R-:W-:-:S04]  /*07d0*/  @P0 FFMA R27, R21, R12, R2 ;  /* 0x0000000c151b0223 */ /* 0x004fc80000000002 */
[----:B---3--:R-:W-:-:S07]  /*07e0*/  @!P1 FFMA R27, R6, R4, R27 ;  /* 0x00000004061b9223 */ /* 0x008fce000000001b */
.L_x_7:
[----:B------:R-:W1:Y:S01]  /*07f0*/  LDC.64 R4, c[0x0][0x380] ;  /* 0x0000e000ff047b82 */ /* 0x000e620000000a00 */
[----:B------:R-:W-:-:S04]  /*0800*/  IMAD R3, R17, R3, R0 ;  /* 0x0000000311037224 */ /* 0x000fc800078e0200 */
[----:B-1----:R-:W-:-:S05]  /*0810*/  IMAD.WIDE R2, R3, 0x4, R4 ;  /* 0x0000000403027825 */ /* 0x002fca00078e0204 */
[----:B0-----:R-:W-:Y:S01]  /*0820*/  STG.E desc[UR6][R2.64], R27 ;  /* 0x0000001b02007986 */ /* 0x001fe2000c101906 */
[----:B------:R-:W-:Y:S05]  /*0830*/  EXIT ;  /* 0x000000000000794d */ /* 0x000fea0003800000 */
.L_x_11:
        /* <DEDUP_REMOVED lines=12> */
.L_x_13:


//--------------------- .nv.shared.reserved.0     --------------------------
	.section	.nv.shared.reserved.0,"aw",@nobits
	.weak		__nv_reservedSMEM_offset_0_alias
	.size		__nv_reservedSMEM_offset_0_alias, 0, 64
	.other		__nv_reservedSMEM_offset_0_alias,@"STO_CUDA_RESERVED_SHARED STV_DEFAULT"
__nv_reservedSMEM_offset_0_alias:
	.zero		0
	.zero		64


//--------------------- .nv.constant0._Z10compute_dPPfPKfS1_ii --------------------------
	.section	.nv.constant0._Z10compute_dPPfPKfS1_ii,"a",@progbits
	.sectionflags	@""
	.align	4
.nv.constant0._Z10compute_dPPfPKfS1_ii:
	.zero		928


//--------------------- .nv.constant0._Z10compute_dVPfPKfS1_ii --------------------------
	.section	.nv.constant0._Z10compute_dVPfPKfS1_ii,"a",@progbits
	.sectionflags	@""
	.align	4
.nv.constant0._Z10compute_dVPfPKfS1_ii:
	.zero		928


//--------------------- SYMBOLS --------------------------

	.type		.nv.reservedSmem.offset0,@object
	.size		.nv.reservedSmem.offset0,0x4
